//
// Generated by NVIDIA NVVM Compiler
//
// Compiler Build ID: CL-36424714
// Cuda compilation tools, release 13.0, V13.0.88
// Based on NVVM 20.0.0
//

.version 9.0
.target sm_100
.address_size 64

	// .globl	_Z3addPiS_
.extern .func  (.param .b32 func_retval0) vprintf
(
	.param .b64 vprintf_param_0,
	.param .b64 vprintf_param_1
)
;
.global .align 1 .b8 $str[26] = {91, 84, 69, 83, 84, 93, 32, 77, 97, 116, 114, 105, 120, 32, 111, 110, 32, 100, 101, 118, 105, 99, 101, 58, 10};
.global .align 1 .b8 $str$1[11] = {40, 37, 102, 44, 32, 37, 102, 41, 32, 32};
.global .align 1 .b8 $str$2[2] = {10};

.visible .entry _Z3addPiS_(
	.param .u64 .ptr .align 1 _Z3addPiS__param_0,
	.param .u64 .ptr .align 1 _Z3addPiS__param_1
)
{
	.reg .pred 	%p<2>;
	.reg .b32 	%r<4>;
	.reg .b64 	%rd<8>;

	ld.param.u64 	%rd1, [_Z3addPiS__param_0];
	ld.param.u64 	%rd2, [_Z3addPiS__param_1];
	mov.u32 	%r1, %ctaid.x;
	setp.gt.u32 	%p1, %r1, 9;
	@%p1 bra 	$L__BB0_2;
	cvta.to.global.u64 	%rd3, %rd1;
	cvta.to.global.u64 	%rd4, %rd2;
	mul.wide.u32 	%rd5, %r1, 4;
	add.s64 	%rd6, %rd3, %rd5;
	ld.global.u32 	%r2, [%rd6];
	shl.b32 	%r3, %r2, 1;
	add.s64 	%rd7, %rd4, %rd5;
	st.global.u32 	[%rd7], %r3;
$L__BB0_2:
	ret;

}
	// .globl	_Z3addiPdS_
.visible .entry _Z3addiPdS_(
	.param .u32 _Z3addiPdS__param_0,
	.param .u64 .ptr .align 1 _Z3addiPdS__param_1,
	.param .u64 .ptr .align 1 _Z3addiPdS__param_2
)
{
	.reg .pred 	%p<7>;
	.reg .b32 	%r<31>;
	.reg .b64 	%rd<18>;
	.reg .b64 	%fd<16>;

	ld.param.u32 	%r12, [_Z3addiPdS__param_0];
	ld.param.u64 	%rd3, [_Z3addiPdS__param_1];
	ld.param.u64 	%rd4, [_Z3addiPdS__param_2];
	cvta.to.global.u64 	%rd1, %rd4;
	cvta.to.global.u64 	%rd2, %rd3;
	mov.u32 	%r13, %ctaid.x;
	mov.u32 	%r14, %ntid.x;
	mov.u32 	%r15, %tid.x;
	mad.lo.s32 	%r29, %r13, %r14, %r15;
	mov.u32 	%r16, %nctaid.x;
	mul.lo.s32 	%r2, %r14, %r16;
	setp.ge.s32 	%p1, %r29, %r12;
	@%p1 bra 	$L__BB1_7;
	add.s32 	%r17, %r29, %r2;
	max.s32 	%r18, %r12, %r17;
	setp.lt.s32 	%p2, %r17, %r12;
	selp.u32 	%r19, 1, 0, %p2;
	add.s32 	%r20, %r17, %r19;
	sub.s32 	%r21, %r18, %r20;
	div.u32 	%r22, %r21, %r2;
	add.s32 	%r3, %r22, %r19;
	and.b32  	%r23, %r3, 3;
	setp.eq.s32 	%p3, %r23, 3;
	@%p3 bra 	$L__BB1_4;
	add.s32 	%r24, %r3, 1;
	and.b32  	%r25, %r24, 3;
	neg.s32 	%r27, %r25;
$L__BB1_3:
	.pragma "nounroll";
	mul.wide.s32 	%rd5, %r29, 8;
	add.s64 	%rd6, %rd1, %rd5;
	add.s64 	%rd7, %rd2, %rd5;
	ld.global.f64 	%fd1, [%rd7];
	ld.global.f64 	%fd2, [%rd6];
	add.f64 	%fd3, %fd1, %fd2;
	st.global.f64 	[%rd6], %fd3;
	add.s32 	%r29, %r29, %r2;
	add.s32 	%r27, %r27, 1;
	setp.ne.s32 	%p4, %r27, 0;
	@%p4 bra 	$L__BB1_3;
$L__BB1_4:
	setp.lt.u32 	%p5, %r3, 3;
	@%p5 bra 	$L__BB1_7;
	mul.wide.s32 	%rd11, %r2, 8;
	shl.b32 	%r26, %r2, 2;
$L__BB1_6:
	mul.wide.s32 	%rd8, %r29, 8;
	add.s64 	%rd9, %rd2, %rd8;
	ld.global.f64 	%fd4, [%rd9];
	add.s64 	%rd10, %rd1, %rd8;
	ld.global.f64 	%fd5, [%rd10];
	add.f64 	%fd6, %fd4, %fd5;
	st.global.f64 	[%rd10], %fd6;
	add.s64 	%rd12, %rd9, %rd11;
	ld.global.f64 	%fd7, [%rd12];
	add.s64 	%rd13, %rd10, %rd11;
	ld.global.f64 	%fd8, [%rd13];
	add.f64 	%fd9, %fd7, %fd8;
	st.global.f64 	[%rd13], %fd9;
	add.s64 	%rd14, %rd12, %rd11;
	ld.global.f64 	%fd10, [%rd14];
	add.s64 	%rd15, %rd13, %rd11;
	ld.global.f64 	%fd11, [%rd15];
	add.f64 	%fd12, %fd10, %fd11;
	st.global.f64 	[%rd15], %fd12;
	add.s64 	%rd16, %rd14, %rd11;
	ld.global.f64 	%fd13, [%rd16];
	add.s64 	%rd17, %rd15, %rd11;
	ld.global.f64 	%fd14, [%rd17];
	add.f64 	%fd15, %fd13, %fd14;
	st.global.f64 	[%rd17], %fd15;
	add.s32 	%r29, %r26, %r29;
	setp.lt.s32 	%p6, %r29, %r12;
	@%p6 bra 	$L__BB1_6;
$L__BB1_7:
	ret;

}
	// .globl	_Z19print_device_matrixPP6float2
.visible .entry _Z19print_device_matrixPP6float2(
	.param .u64 .ptr .align 1 _Z19print_device_matrixPP6float2_param_0
)
{
	.local .align 16 .b8 	__local_depot2[16];
	.reg .b64 	%SP;
	.reg .b64 	%SPL;
	.reg .b32 	%r<23>;
	.reg .b32 	%f<17>;
	.reg .b64 	%rd<19>;
	.reg .b64 	%fd<17>;

	mov.u64 	%SPL, __local_depot2;
	cvta.local.u64 	%SP, %SPL;
	ld.param.u64 	%rd1, [_Z19print_device_matrixPP6float2_param_0];
	cvta.to.global.u64 	%rd2, %rd1;
	add.u64 	%rd3, %SP, 0;
	add.u64 	%rd4, %SPL, 0;
	mov.u64 	%rd5, $str;
	cvta.global.u64 	%rd6, %rd5;
	{ // callseq 0, 0
	.param .b64 param0;
	st.param.b64 	[param0], %rd6;
	.param .b64 param1;
	st.param.b64 	[param1], 0;
	.param .b32 retval0;
	call.uni (retval0), 
	vprintf, 
	(
	param0, 
	param1
	);
	ld.param.b32 	%r1, [retval0];
	} // callseq 0
	ld.global.u64 	%rd7, [%rd2];
	ld.v2.f32 	{%f1, %f2}, [%rd7];
	cvt.f64.f32 	%fd1, %f1;
	cvt.f64.f32 	%fd2, %f2;
	st.local.v2.f64 	[%rd4], {%fd1, %fd2};
	mov.u64 	%rd8, $str$1;
	cvta.global.u64 	%rd9, %rd8;
	{ // callseq 1, 0
	.param .b64 param0;
	st.param.b64 	[param0], %rd9;
	.param .b64 param1;
	st.param.b64 	[param1], %rd3;
	.param .b32 retval0;
	call.uni (retval0), 
	vprintf, 
	(
	param0, 
	param1
	);
	ld.param.b32 	%r3, [retval0];
	} // callseq 1
	ld.global.u64 	%rd10, [%rd2];
	ld.v2.f32 	{%f3, %f4}, [%rd10+8];
	cvt.f64.f32 	%fd3, %f3;
	cvt.f64.f32 	%fd4, %f4;
	st.local.v2.f64 	[%rd4], {%fd3, %fd4};
	{ // callseq 2, 0
	.param .b64 param0;
	st.param.b64 	[param0], %rd9;
	.param .b64 param1;
	st.param.b64 	[param1], %rd3;
	.param .b32 retval0;
	call.uni (retval0), 
	vprintf, 
	(
	param0, 
	param1
	);
	ld.param.b32 	%r5, [retval0];
	} // callseq 2
	ld.global.u64 	%rd11, [%rd2];
	ld.v2.f32 	{%f5, %f6}, [%rd11+16];
	cvt.f64.f32 	%fd5, %f5;
	cvt.f64.f32 	%fd6, %f6;
	st.local.v2.f64 	[%rd4], {%fd5, %fd6};
	{ // callseq 3, 0
	.param .b64 param0;
	st.param.b64 	[param0], %rd9;
	.param .b64 param1;
	st.param.b64 	[param1], %rd3;
	.param .b32 retval0;
	call.uni (retval0), 
	vprintf, 
	(
	param0, 
	param1
	);
	ld.param.b32 	%r7, [retval0];
	} // callseq 3
	ld.global.u64 	%rd12, [%rd2];
	ld.v2.f32 	{%f7, %f8}, [%rd12+24];
	cvt.f64.f32 	%fd7, %f7;
	cvt.f64.f32 	%fd8, %f8;
	st.local.v2.f64 	[%rd4], {%fd7, %fd8};
	{ // callseq 4, 0
	.param .b64 param0;
	st.param.b64 	[param0], %rd9;
	.param .b64 param1;
	st.param.b64 	[param1], %rd3;
	.param .b32 retval0;
	call.uni (retval0), 
	vprintf, 
	(
	param0, 
	param1
	);
	ld.param.b32 	%r9, [retval0];
	} // callseq 4
	mov.u64 	%rd13, $str$2;
	cvta.global.u64 	%rd14, %rd13;
	{ // callseq 5, 0
	.param .b64 param0;
	st.param.b64 	[param0], %rd14;
	.param .b64 param1;
	st.param.b64 	[param1], 0;
	.param .b32 retval0;
	call.uni (retval0), 
	vprintf, 
	(
	param0, 
	param1
	);
	ld.param.b32 	%r11, [retval0];
	} // callseq 5
	ld.global.u64 	%rd15, [%rd2+8];
	ld.v2.f32 	{%f9, %f10}, [%rd15];
	cvt.f64.f32 	%fd9, %f9;
	cvt.f64.f32 	%fd10, %f10;
	st.local.v2.f64 	[%rd4], {%fd9, %fd10};
	{ // callseq 6, 0
	.param .b64 param0;
	st.param.b64 	[param0], %rd9;
	.param .b64 param1;
	st.param.b64 	[param1], %rd3;
	.param .b32 retval0;
	call.uni (retval0), 
	vprintf, 
	(
	param0, 
	param1
	);
	ld.param.b32 	%r13, [retval0];
	} // callseq 6
	ld.global.u64 	%rd16, [%rd2+8];
	ld.v2.f32 	{%f11, %f12}, [%rd16+8];
	cvt.f64.f32 	%fd11, %f11;
	cvt.f64.f32 	%fd12, %f12;
	st.local.v2.f64 	[%rd4], {%fd11, %fd12};
	{ // callseq 7, 0
	.param .b64 param0;
	st.param.b64 	[param0], %rd9;
	.param .b64 param1;
	st.param.b64 	[param1], %rd3;
	.param .b32 retval0;
	call.uni (retval0), 
	vprintf, 
	(
	param0, 
	param1
	);
	ld.param.b32 	%r15, [retval0];
	} // callseq 7
	ld.global.u64 	%rd17, [%rd2+8];
	ld.v2.f32 	{%f13, %f14}, [%rd17+16];
	cvt.f64.f32 	%fd13, %f13;
	cvt.f64.f32 	%fd14, %f14;
	st.local.v2.f64 	[%rd4], {%fd13, %fd14};
	{ // callseq 8, 0
	.param .b64 param0;
	st.param.b64 	[param0], %rd9;
	.param .b64 param1;
	st.param.b64 	[param1], %rd3;
	.param .b32 retval0;
	call.uni (retval0), 
	vprintf, 
	(
	param0, 
	param1
	);
	ld.param.b32 	%r17, [retval0];
	} // callseq 8
	ld.global.u64 	%rd18, [%rd2+8];
	ld.v2.f32 	{%f15, %f16}, [%rd18+24];
	cvt.f64.f32 	%fd15, %f15;
	cvt.f64.f32 	%fd16, %f16;
	st.local.v2.f64 	[%rd4], {%fd15, %fd16};
	{ // callseq 9, 0
	.param .b64 param0;
	st.param.b64 	[param0], %rd9;
	.param .b64 param1;
	st.param.b64 	[param1], %rd3;
	.param .b32 retval0;
	call.uni (retval0), 
	vprintf, 
	(
	param0, 
	param1
	);
	ld.param.b32 	%r19, [retval0];
	} // callseq 9
	{ // callseq 10, 0
	.param .b64 param0;
	st.param.b64 	[param0], %rd14;
	.param .b64 param1;
	st.param.b64 	[param1], 0;
	.param .b32 retval0;
	call.uni (retval0), 
	vprintf, 
	(
	param0, 
	param1
	);
	ld.param.b32 	%r21, [retval0];
	} // callseq 10
	ret;

}


// ===== COMPILED SASS (sm_100) =====

	.target	sm_100

	.elftype	@"ET_EXEC"


//--------------------- .note.nv.tkinfo           --------------------------
	.section	.note.nv.tkinfo,"",@"SHT_NOTE"
	.sectionflags	@"SHF_NOTE_NV_TKINFO"
	.tkinfo
        /*0018*/ 	.word	0x00000002
        /*0030*/ 	.string	""
        /*0030*/ 	.string	"ptxas"
        /*0030*/ 	.string	"Cuda compilation tools, release 13.0, V13.0.88"
        /*0030*/ 	.string	"Build cuda_13.0.r13.0/compiler.36424714_0"
        /*0030*/ 	.string	"-arch sm_100 -m 64 "



//--------------------- .note.nv.cuinfo           --------------------------
	.section	.note.nv.cuinfo,"",@"SHT_NOTE"
	.sectionflags	@"SHF_NOTE_NV_CUINFO"
        /*0018*/ 	.short	0x0002
        /*001a*/ 	.short	0x0064
        /*001c*/ 	.short	0x0082
	.zero		2


//--------------------- .nv.info                  --------------------------
	.section	.nv.info,"",@"SHT_CUDA_INFO"
	.align	4


	//----- nvinfo : EIATTR_REGCOUNT
	.align		4
        /*0000*/ 	.byte	0x04, 0x2f
        /*0002*/ 	.short	(.L_4 - .L_3)
	.align		4
.L_3:
        /*0004*/ 	.word	index@(_Z3addPiS_)
        /*0008*/ 	.word	0x0000000a


	//----- nvinfo : EIATTR_FRAME_SIZE
	.align		4
.L_4:
        /*000c*/ 	.byte	0x04, 0x11
        /*000e*/ 	.short	(.L_6 - .L_5)
	.align		4
.L_5:
        /*0010*/ 	.word	index@(_Z3addPiS_)
        /*0014*/ 	.word	0x00000000


	//----- nvinfo : EIATTR_REGCOUNT
	.align		4
.L_6:
        /*0018*/ 	.byte	0x04, 0x2f
        /*001a*/ 	.short	(.L_8 - .L_7)
	.align		4
.L_7:
        /*001c*/ 	.word	index@(_Z3addiPdS_)
        /*0020*/ 	.word	0x00000018


	//----- nvinfo : EIATTR_FRAME_SIZE
	.align		4
.L_8:
        /*0024*/ 	.byte	0x04, 0x11
        /*0026*/ 	.short	(.L_10 - .L_9)
	.align		4
.L_9:
        /*0028*/ 	.word	index@(_Z3addiPdS_)
        /*002c*/ 	.word	0x00000000


	//----- nvinfo : EIATTR_REGCOUNT
	.align		4
.L_10:
        /*0030*/ 	.byte	0x04, 0x2f
        /*0032*/ 	.short	(.L_12 - .L_11)
	.align		4
.L_11:
        /*0034*/ 	.word	index@(_Z19print_device_matrixPP6float2)
        /*0038*/ 	.word	0x00000018


	//----- nvinfo : EIATTR_FRAME_SIZE
	.align		4
.L_12:
        /*003c*/ 	.byte	0x04, 0x11
        /*003e*/ 	.short	(.L_14 - .L_13)
	.align		4
.L_13:
        /*0040*/ 	.word	index@(_Z19print_device_matrixPP6float2)
        /*0044*/ 	.word	0x00000010


	//----- nvinfo : EIATTR_MIN_STACK_SIZE
	.align		4
.L_14:
        /*0048*/ 	.byte	0x04, 0x12
        /*004a*/ 	.short	(.L_16 - .L_15)
	.align		4
.L_15:
        /*004c*/ 	.word	index@(_Z19print_device_matrixPP6float2)
        /*0050*/ 	.word	0x00000010


	//----- nvinfo : EIATTR_MIN_STACK_SIZE
	.align		4
.L_16:
        /*0054*/ 	.byte	0x04, 0x12
        /*0056*/ 	.short	(.L_18 - .L_17)
	.align		4
.L_17:
        /*0058*/ 	.word	index@(_Z3addiPdS_)
        /*005c*/ 	.word	0x00000000


	//----- nvinfo : EIATTR_MIN_STACK_SIZE
	.align		4
.L_18:
        /*0060*/ 	.byte	0x04, 0x12
        /*0062*/ 	.short	(.L_20 - .L_19)
	.align		4
.L_19:
        /*0064*/ 	.word	index@(_Z3addPiS_)
        /*0068*/ 	.word	0x00000000
.L_20:


//--------------------- .nv.compat                --------------------------
	.section	.nv.compat,"",@"SHT_CUDA_COMPAT_INFO"
	.align	4
        /*0000*/ 	.byte	0x02, 0x09, 0x00, 0x00, 0x02, 0x02, 0x01, 0x00, 0x02, 0x05, 0x05, 0x00, 0x03, 0x07, 0x01, 0x01
        /*0010*/ 	.byte	0x02, 0x03, 0x00, 0x00, 0x02, 0x06, 0x01, 0x00, 0x04, 0x0b, 0x08, 0x00, 0x01, 0x00, 0x00, 0x00
        /*0020*/ 	.byte	0x00, 0x00, 0x00, 0x00


//--------------------- .nv.info._Z19print_device_matrixPP6float2 --------------------------
	.section	.nv.info._Z19print_device_matrixPP6float2,"",@"SHT_CUDA_INFO"
	.sectionflags	@""
	.align	4


	//----- nvinfo : EIATTR_CUDA_API_VERSION
	.align		4
        /*0000*/ 	.byte	0x04, 0x37
        /*0002*/ 	.short	(.L_22 - .L_21)
.L_21:
        /*0004*/ 	.word	0x00000082


	//----- nvinfo : EIATTR_KPARAM_INFO
	.align		4
.L_22:
        /*0008*/ 	.byte	0x04, 0x17
        /*000a*/ 	.short	(.L_24 - .L_23)
.L_23:
        /*000c*/ 	.word	0x00000000
        /*0010*/ 	.short	0x0000
        /*0012*/ 	.short	0x0000
        /*0014*/ 	.byte	0x00, 0xf5, 0x21, 0x00


	//----- nvinfo : EIATTR_SPARSE_MMA_MASK
	.align		4
.L_24:
        /*0018*/ 	.byte	0x03, 0x50
        /*001a*/ 	.short	0x0000


	//----- nvinfo : EIATTR_MAXREG_COUNT
	.align		4
        /*001c*/ 	.byte	0x03, 0x1b
        /*001e*/ 	.short	0x00ff


	//----- nvinfo : EIATTR_EXTERNS
	.align		4
        /*0020*/ 	.byte	0x04, 0x0f
        /*0022*/ 	.short	(.L_26 - .L_25)


	//   ....[0]....
	.align		4
.L_25:
        /*0024*/ 	.word	index@(vprintf)


	//----- nvinfo : EIATTR_MERCURY_ISA_VERSION
	.align		4
.L_26:
        /*0028*/ 	.byte	0x03, 0x5f
        /*002a*/ 	.short	0x0101


	//----- nvinfo : EIATTR_VRC_CTA_INIT_COUNT
	.align		4
        /*002c*/ 	.byte	0x02, 0x4a
	.zero		1
	.zero		1


	//----- nvinfo : EIATTR_SYSCALL_OFFSETS
	.align		4
        /*0030*/ 	.byte	0x04, 0x46
        /*0032*/ 	.short	(.L_28 - .L_27)


	//   ....[0]....
.L_27:
        /*0034*/ 	.word	0x000000e0


	//   ....[1]....
        /*0038*/ 	.word	0x000001c0


	//   ....[2]....
        /*003c*/ 	.word	0x000002a0


	//   ....[3]....
        /*0040*/ 	.word	0x00000380


	//   ....[4]....
        /*0044*/ 	.word	0x00000460


	//   ....[5]....
        /*0048*/ 	.word	0x000004d0


	//   ....[6]....
        /*004c*/ 	.word	0x000005b0


	//   ....[7]....
        /*0050*/ 	.word	0x00000690


	//   ....[8]....
        /*0054*/ 	.word	0x00000770


	//   ....[9]....
        /*0058*/ 	.word	0x00000850


	//   ....[10]....
        /*005c*/ 	.word	0x000008c0


	//----- nvinfo : EIATTR_EXIT_INSTR_OFFSETS
	.align		4
.L_28:
        /*0060*/ 	.byte	0x04, 0x1c
        /*0062*/ 	.short	(.L_30 - .L_29)


	//   ....[0]....
.L_29:
        /*0064*/ 	.word	0x000008d0


	//----- nvinfo : EIATTR_CBANK_PARAM_SIZE
	.align		4
.L_30:
        /*0068*/ 	.byte	0x03, 0x19
        /*006a*/ 	.short	0x0008


	//----- nvinfo : EIATTR_PARAM_CBANK
	.align		4
        /*006c*/ 	.byte	0x04, 0x0a
        /*006e*/ 	.short	(.L_32 - .L_31)
	.align		4
.L_31:
        /*0070*/ 	.word	index@(.nv.constant0._Z19print_device_matrixPP6float2)
        /*0074*/ 	.short	0x0380
        /*0076*/ 	.short	0x0008


	//----- nvinfo : EIATTR_SW_WAR
	.align		4
.L_32:
        /*0078*/ 	.byte	0x04, 0x36
        /*007a*/ 	.short	(.L_34 - .L_33)
.L_33:
        /*007c*/ 	.word	0x00000008
.L_34:


//--------------------- .nv.info._Z3addiPdS_      --------------------------
	.section	.nv.info._Z3addiPdS_,"",@"SHT_CUDA_INFO"
	.sectionflags	@""
	.align	4


	//----- nvinfo : EIATTR_CUDA_API_VERSION
	.align		4
        /*0000*/ 	.byte	0x04, 0x37
        /*0002*/ 	.short	(.L_36 - .L_35)
.L_35:
        /*0004*/ 	.word	0x00000082


	//----- nvinfo : EIATTR_KPARAM_INFO
	.align		4
.L_36:
        /*0008*/ 	.byte	0x04, 0x17
        /*000a*/ 	.short	(.L_38 - .L_37)
.L_37:
        /*000c*/ 	.word	0x00000000
        /*0010*/ 	.short	0x0002
        /*0012*/ 	.short	0x0010
        /*0014*/ 	.byte	0x00, 0xf5, 0x21, 0x00


	//----- nvinfo : EIATTR_KPARAM_INFO
	.align		4
.L_38:
        /*0018*/ 	.byte	0x04, 0x17
        /*001a*/ 	.short	(.L_40 - .L_39)
.L_39:
        /*001c*/ 	.word	0x00000000
        /*0020*/ 	.short	0x0001
        /*0022*/ 	.short	0x0008
        /*0024*/ 	.byte	0x00, 0xf5, 0x21, 0x00


	//----- nvinfo : EIATTR_KPARAM_INFO
	.align		4
.L_40:
        /*0028*/ 	.byte	0x04, 0x17
        /*002a*/ 	.short	(.L_42 - .L_41)
.L_41:
        /*002c*/ 	.word	0x00000000
        /*0030*/ 	.short	0x0000
        /*0032*/ 	.short	0x0000
        /*0034*/ 	.byte	0x00, 0xf0, 0x11, 0x00


	//----- nvinfo : EIATTR_SPARSE_MMA_MASK
	.align		4
.L_42:
        /*0038*/ 	.byte	0x03, 0x50
        /*003a*/ 	.short	0x0000


	//----- nvinfo : EIATTR_MAXREG_COUNT
	.align		4
        /*003c*/ 	.byte	0x03, 0x1b
        /*003e*/ 	.short	0x00ff


	//----- nvinfo : EIATTR_MERCURY_ISA_VERSION
	.align		4
        /*0040*/ 	.byte	0x03, 0x5f
        /*0042*/ 	.short	0x0101


	//----- nvinfo : EIATTR_VRC_CTA_INIT_COUNT
	.align		4
        /*0044*/ 	.byte	0x02, 0x4a
	.zero		1
	.zero		1


	//----- nvinfo : EIATTR_EXIT_INSTR_OFFSETS
	.align		4
        /*0048*/ 	.byte	0x04, 0x1c
        /*004a*/ 	.short	(.L_44 - .L_43)


	//   ....[0]....
.L_43:
        /*004c*/ 	.word	0x00000090


	//   ....[1]....
        /*0050*/ 	.word	0x00000380


	//   ....[2]....
        /*0054*/ 	.word	0x00000560


	//----- nvinfo : EIATTR_CRS_STACK_SIZE
	.align		4
.L_44:
        /*0058*/ 	.byte	0x04, 0x1e
        /*005a*/ 	.short	(.L_46 - .L_45)
.L_45:
        /*005c*/ 	.word	0x00000000


	//----- nvinfo : EIATTR_CBANK_PARAM_SIZE
	.align		4
.L_46:
        /*0060*/ 	.byte	0x03, 0x19
        /*0062*/ 	.short	0x0018


	//----- nvinfo : EIATTR_PARAM_CBANK
	.align		4
        /*0064*/ 	.byte	0x04, 0x0a
        /*0066*/ 	.short	(.L_48 - .L_47)
	.align		4
.L_47:
        /*0068*/ 	.word	index@(.nv.constant0._Z3addiPdS_)
        /*006c*/ 	.short	0x0380
        /*006e*/ 	.short	0x0018


	//----- nvinfo : EIATTR_SW_WAR
	.align		4
.L_48:
        /*0070*/ 	.byte	0x04, 0x36
        /*0072*/ 	.short	(.L_50 - .L_49)
.L_49:
        /*0074*/ 	.word	0x00000008
.L_50:


//--------------------- .nv.info._Z3addPiS_       --------------------------
	.section	.nv.info._Z3addPiS_,"",@"SHT_CUDA_INFO"
	.sectionflags	@""
	.align	4


	//----- nvinfo : EIATTR_CUDA_API_VERSION
	.align		4
        /*0000*/ 	.byte	0x04, 0x37
        /*0002*/ 	.short	(.L_52 - .L_51)
.L_51:
        /*0004*/ 	.word	0x00000082


	//----- nvinfo : EIATTR_KPARAM_INFO
	.align		4
.L_52:
        /*0008*/ 	.byte	0x04, 0x17
        /*000a*/ 	.short	(.L_54 - .L_53)
.L_53:
        /*000c*/ 	.word	0x00000000
        /*0010*/ 	.short	0x0001
        /*0012*/ 	.short	0x0008
        /*0014*/ 	.byte	0x00, 0xf5, 0x21, 0x00


	//----- nvinfo : EIATTR_KPARAM_INFO
	.align		4
.L_54:
        /*0018*/ 	.byte	0x04, 0x17
        /*001a*/ 	.short	(.L_56 - .L_55)
.L_55:
        /*001c*/ 	.word	0x00000000
        /*0020*/ 	.short	0x0000
        /*0022*/ 	.short	0x0000
        /*0024*/ 	.byte	0x00, 0xf5, 0x21, 0x00


	//----- nvinfo : EIATTR_SPARSE_MMA_MASK
	.align		4
.L_56:
        /*0028*/ 	.byte	0x03, 0x50
        /*002a*/ 	.short	0x0000


	//----- nvinfo : EIATTR_MAXREG_COUNT
	.align		4
        /*002c*/ 	.byte	0x03, 0x1b
        /*002e*/ 	.short	0x00ff


	//----- nvinfo : EIATTR_MERCURY_ISA_VERSION
	.align		4
        /*0030*/ 	.byte	0x03, 0x5f
        /*0032*/ 	.short	0x0101


	//----- nvinfo : EIATTR_VRC_CTA_INIT_COUNT
	.align		4
        /*0034*/ 	.byte	0x02, 0x4a
	.zero		1
	.zero		1


	//----- nvinfo : EIATTR_EXIT_INSTR_OFFSETS
	.align		4
        /*0038*/ 	.byte	0x04, 0x1c
        /*003a*/ 	.short	(.L_58 - .L_57)


	//   ....[0]....
.L_57:
        /*003c*/ 	.word	0x00000030


	//   ....[1]....
        /*0040*/ 	.word	0x000000c0


	//----- nvinfo : EIATTR_CBANK_PARAM_SIZE
	.align		4
.L_58:
        /*0044*/ 	.byte	0x03, 0x19
        /*0046*/ 	.short	0x0010


	//----- nvinfo : EIATTR_PARAM_CBANK
	.align		4
        /*0048*/ 	.byte	0x04, 0x0a
        /*004a*/ 	.short	(.L_60 - .L_59)
	.align		4
.L_59:
        /*004c*/ 	.word	index@(.nv.constant0._Z3addPiS_)
        /*0050*/ 	.short	0x0380
        /*0052*/ 	.short	0x0010


	//----- nvinfo : EIATTR_SW_WAR
	.align		4
.L_60:
        /*0054*/ 	.byte	0x04, 0x36
        /*0056*/ 	.short	(.L_62 - .L_61)
.L_61:
        /*0058*/ 	.word	0x00000008
.L_62:


//--------------------- .nv.callgraph             --------------------------
	.section	.nv.callgraph,"",@"SHT_CUDA_CALLGRAPH"
	.align	4
	.sectionentsize	8
	.align		4
        /*0000*/ 	.word	0x00000000
	.align		4
        /*0004*/ 	.word	0xffffffff
	.align		4
        /*0008*/ 	.word	index@(_Z19print_device_matrixPP6float2)
	.align		4
        /*000c*/ 	.word	index@(vprintf)
	.align		4
        /*0010*/ 	.word	0x00000000
	.align		4
        /*0014*/ 	.word	0xfffffffe
	.align		4
        /*0018*/ 	.word	0x00000000
	.align		4
        /*001c*/ 	.word	0xfffffffd
	.align		4
        /*0020*/ 	.word	0x00000000
	.align		4
        /*0024*/ 	.word	0xfffffffc


//--------------------- .nv.constant4             --------------------------
	.section	.nv.constant4,"a",@progbits
	.align	8
	.align		8
.nv.constant4:
        /*0000*/ 	.dword	vprintf
	.align		8
        /*0008*/ 	.dword	$str
	.align		8
        /*0010*/ 	.dword	$str$1
	.align		8
        /*0018*/ 	.dword	$str$2


//--------------------- .text._Z19print_device_matrixPP6float2 --------------------------
	.section	.text._Z19print_device_matrixPP6float2,"ax",@progbits
	.align	128
        .global         _Z19print_device_matrixPP6float2
        .type           _Z19print_device_matrixPP6float2,@function
        .size           _Z19print_device_matrixPP6float2,(.L_x_18 - _Z19print_device_matrixPP6float2)
        .other          _Z19print_device_matrixPP6float2,@"STO_CUDA_ENTRY STV_DEFAULT"
_Z19print_device_matrixPP6float2:
.text._Z19print_device_matrixPP6float2:
[----:B------:R-:W0:Y:S01]  /*0000*/  LDC R1, c[0x0][0x37c] ;  /* 0x0000df00ff017b82 */ /* 0x000e220000000800 */
[----:B------:R-:W-:Y:S01]  /*0010*/  MOV R2, 0x0 ;  /* 0x0000000000027802 */ /* 0x000fe20000000f00 */
[----:B------:R-:W1:Y:S01]  /*0020*/  LDCU UR4, c[0x0][0x2f8] ;  /* 0x00005f00ff0477ac */ /* 0x000e620008000800 */
[----:B0-----:R-:W-:Y:S01]  /*0030*/  VIADD R1, R1, 0xfffffff0 ;  /* 0xfffffff001017836 */ /* 0x001fe20000000000 */
[----:B------:R-:W-:-:S04]  /*0040*/  CS2R R6, SRZ ;  /* 0x0000000000067805 */ /* 0x000fc8000001ff00 */
[----:B------:R0:W2:Y:S01]  /*0050*/  LDC.64 R8, c[0x4][R2] ;  /* 0x0100000002087b82 */ /* 0x0000a20000000a00 */
[----:B------:R-:W3:Y:S01]  /*0060*/  LDCU.64 UR6, c[0x4][0x8] ;  /* 0x01000100ff0677ac */ /* 0x000ee20008000a00 */
[----:B------:R-:W4:Y:S01]  /*0070*/  LDCU UR5, c[0x0][0x2fc] ;  /* 0x00005f80ff0577ac */ /* 0x000f220008000800 */
[----:B------:R-:W0:Y:S01]  /*0080*/  LDCU.64 UR36, c[0x0][0x358] ;  /* 0x00006b00ff2477ac */ /* 0x000e220008000a00 */
[----:B-1----:R-:W-:Y:S01]  /*0090*/  IADD3 R16, P0, PT, R1, UR4, RZ ;  /* 0x0000000401107c10 */ /* 0x002fe2000ff1e0ff */
[----:B---3--:R-:W-:Y:S02]  /*00a0*/  IMAD.U32 R4, RZ, RZ, UR6 ;  /* 0x00000006ff047e24 */ /* 0x008fe4000f8e00ff */
[----:B------:R-:W-:Y:S01]  /*00b0*/  IMAD.U32 R5, RZ, RZ, UR7 ;  /* 0x00000007ff057e24 */ /* 0x000fe2000f8e00ff */
[----:B0---4-:R-:W-:-:S09]  /*00c0*/  IADD3.X R17, PT, PT, RZ, UR5, RZ, P0, !PT ;  /* 0x00000005ff117c10 */ /* 0x011fd200087fe4ff */
[----:B------:R-:W-:-:S07]  /*00d0*/  LEPC R20, `(.L_x_0) ;  /* 0x000000001014794e */ /* 0x000fce0000000000 */
[----:B--2---:R-:W-:Y:S05]  /*00e0*/  CALL.ABS.NOINC R8 ;  /* 0x0000000008007343 */ /* 0x004fea0003c00000 */
.L_x_0:
[----:B------:R-:W0:Y:S01]  /*00f0*/  LDC.64 R8, c[0x0][0x380] ;  /* 0x0000e000ff087b82 */ /* 0x000e220000000a00 */
[----:B------:R-:W1:Y:S01]  /*0100*/  LDCU.64 UR4, c[0x4][0x10] ;  /* 0x01000200ff0477ac */ /* 0x000e620008000a00 */
[----:B0-----:R-:W2:Y:S04]  /*0110*/  LDG.E.64 R8, desc[UR36][R8.64] ;  /* 0x0000002408087981 */ /* 0x001ea8000c1e1b00 */
[----:B--2---:R-:W2:Y:S02]  /*0120*/  LD.E.64 R10, desc[UR36][R8.64] ;  /* 0x00000024080a7980 */ /* 0x004ea4000c101b00 */
[----:B------:R0:W3:Y:S01]  /*0130*/  LDC.64 R18, c[0x4][R2] ;  /* 0x0100000002127b82 */ /* 0x0000e20000000a00 */
[----:B-1----:R-:W-:Y:S01]  /*0140*/  IMAD.U32 R4, RZ, RZ, UR4 ;  /* 0x00000004ff047e24 */ /* 0x002fe2000f8e00ff */
[----:B------:R-:W-:Y:S01]  /*0150*/  MOV R6, R16 ;  /* 0x0000001000067202 */ /* 0x000fe20000000f00 */
[----:B------:R-:W-:-:S02]  /*0160*/  IMAD.U32 R5, RZ, RZ, UR5 ;  /* 0x00000005ff057e24 */ /* 0x000fc4000f8e00ff */
[----:B------:R-:W-:Y:S01]  /*0170*/  IMAD.MOV.U32 R7, RZ, RZ, R17 ;  /* 0x000000ffff077224 */ /* 0x000fe200078e0011 */
[----:B--2---:R-:W-:Y:S08]  /*0180*/  F2F.F64.F32 R12, R10 ;  /* 0x0000000a000c7310 */ /* 0x004ff00000201800 */
[----:B------:R-:W1:Y:S02]  /*0190*/  F2F.F64.F32 R14, R11 ;  /* 0x0000000b000e7310 */ /* 0x000e640000201800 */
[----:B-1-3--:R0:W-:Y:S02]  /*01a0*/  STL.128 [R1], R12 ;  /* 0x0000000c01007387 */ /* 0x00a1e40000100c00 */
[----:B------:R-:W-:-:S07]  /*01b0*/  LEPC R20, `(.L_x_1) ;  /* 0x000000001014794e */ /* 0x000fce0000000000 */
[----:B0-----:R-:W-:Y:S05]  /*01c0*/  CALL.ABS.NOINC R18 ;  /* 0x0000000012007343 */ /* 0x001fea0003c00000 */
.L_x_1:
[----:B------:R-:W0:Y:S01]  /*01d0*/  LDC.64 R10, c[0x0][0x380] ;  /* 0x0000e000ff0a7b82 */ /* 0x000e220000000a00 */
[----:B------:R-:W1:Y:S01]  /*01e0*/  LDCU.64 UR4, c[0x4][0x10] ;  /* 0x01000200ff0477ac */ /* 0x000e620008000a00 */
[----:B0-----:R-:W2:Y:S04]  /*01f0*/  LDG.E.64 R8, desc[UR36][R10.64] ;  /* 0x000000240a087981 */ /* 0x001ea8000c1e1b00 */
[----:B--2---:R-:W2:Y:S02]  /*0200*/  LD.E.64 R8, desc[UR36][R8.64+0x8] ;  /* 0x0000082408087980 */ /* 0x004ea4000c101b00 */
[----:B------:R0:W3:Y:S01]  /*0210*/  LDC.64 R18, c[0x4][R2] ;  /* 0x0100000002127b82 */ /* 0x0000e20000000a00 */
[----:B-1----:R-:W-:Y:S01]  /*0220*/  IMAD.U32 R4, RZ, RZ, UR4 ;  /* 0x00000004ff047e24 */ /* 0x002fe2000f8e00ff */
[----:B------:R-:W-:Y:S01]  /*0230*/  MOV R5, UR5 ;  /* 0x0000000500057c02 */ /* 0x000fe20008000f00 */
[----:B------:R-:W-:-:S02]  /*0240*/  IMAD.MOV.U32 R6, RZ, RZ, R16 ;  /* 0x000000ffff067224 */ /* 0x000fc400078e0010 */
[----:B------:R-:W-:Y:S01]  /*0250*/  IMAD.MOV.U32 R7, RZ, RZ, R17 ;  /* 0x000000ffff077224 */ /* 0x000fe200078e0011 */
[----:B--2---:R-:W-:Y:S08]  /*0260*/  F2F.F64.F32 R12, R8 ;  /* 0x00000008000c7310 */ /* 0x004ff00000201800 */
[----:B------:R-:W1:Y:S02]  /*0270*/  F2F.F64.F32 R14, R9 ;  /* 0x00000009000e7310 */ /* 0x000e640000201800 */
[----:B-1-3--:R0:W-:Y:S02]  /*0280*/  STL.128 [R1], R12 ;  /* 0x0000000c01007387 */ /* 0x00a1e40000100c00 */
[----:B------:R-:W-:-:S07]  /*0290*/  LEPC R20, `(.L_x_2) ;  /* 0x000000001014794e */ /* 0x000fce0000000000 */
[----:B0-----:R-:W-:Y:S05]  /*02a0*/  CALL.ABS.NOINC R18 ;  /* 0x0000000012007343 */ /* 0x001fea0003c00000 */
.L_x_2:
[----:B------:R-:W0:Y:S01]  /*02b0*/  LDC.64 R10, c[0x0][0x380] ;  /* 0x0000e000ff0a7b82 */ /* 0x000e220000000a00 */
[----:B------:R-:W1:Y:S01]  /*02c0*/  LDCU.64 UR4, c[0x4][0x10] ;  /* 0x01000200ff0477ac */ /* 0x000e620008000a00 */
[----:B0-----:R-:W2:Y:S04]  /*02d0*/  LDG.E.64 R8, desc[UR36][R10.64] ;  /* 0x000000240a087981 */ /* 0x001ea8000c1e1b00 */
[----:B--2---:R-:W2:Y:S02]  /*02e0*/  LD.E.64 R8, desc[UR36][R8.64+0x10] ;  /* 0x0000102408087980 */ /* 0x004ea4000c101b00 */
[----:B------:R0:W3:Y:S01]  /*02f0*/  LDC.64 R18, c[0x4][R2] ;  /* 0x0100000002127b82 */ /* 0x0000e20000000a00 */
[----:B-1----:R-:W-:Y:S01]  /*0300*/  MOV R4, UR4 ;  /* 0x0000000400047c02 */ /* 0x002fe20008000f00 */
[----:B------:R-:W-:Y:S01]  /*0310*/  IMAD.U32 R5, RZ, RZ, UR5 ;  /* 0x00000005ff057e24 */ /* 0x000fe2000f8e00ff */
[----:B------:R-:W-:Y:S01]  /*0320*/  MOV R7, R17 ;  /* 0x0000001100077202 */ /* 0x000fe20000000f00 */
[----:B------:R-:W-:Y:S01]  /*0330*/  IMAD.MOV.U32 R6, RZ, RZ, R16 ;  /* 0x000000ffff067224 */ /* 0x000fe200078e0010 */
[----:B--2---:R-:W-:Y:S08]  /*0340*/  F2F.F64.F32 R12, R8 ;  /* 0x00000008000c7310 */ /* 0x004ff00000201800 */
[----:B------:R-:W1:Y:S02]  /*0350*/  F2F.F64.F32 R14, R9 ;  /* 0x00000009000e7310 */ /* 0x000e640000201800 */
[----:B-1-3--:R0:W-:Y:S02]  /*0360*/  STL.128 [R1], R12 ;  /* 0x0000000c01007387 */ /* 0x00a1e40000100c00 */
[----:B------:R-:W-:-:S07]  /*0370*/  LEPC R20, `(.L_x_3) ;  /* 0x000000001014794e */ /* 0x000fce0000000000 */
[----:B0-----:R-:W-:Y:S05]  /*0380*/  CALL.ABS.NOINC R18 ;  /* 0x0000000012007343 */ /* 0x001fea0003c00000 */
.L_x_3:
        /* <DEDUP_REMOVED lines=14> */
.L_x_4:
[----:B------:R0:W1:Y:S01]  /*0470*/  LDC.64 R8, c[0x4][R2] ;  /* 0x0100000002087b82 */ /* 0x0000620000000a00 */
[----:B------:R-:W2:Y:S01]  /*0480*/  LDCU.64 UR4, c[0x4][0x18] ;  /* 0x01000300ff0477ac */ /* 0x000ea20008000a00 */
[----:B------:R-:W-:Y:S01]  /*0490*/  CS2R R6, SRZ ;  /* 0x0000000000067805 */ /* 0x000fe2000001ff00 */
[----:B--2---:R-:W-:Y:S01]  /*04a0*/  IMAD.U32 R4, RZ, RZ, UR4 ;  /* 0x00000004ff047e24 */ /* 0x004fe2000f8e00ff */
[----:B0-----:R-:W-:-:S07]  /*04b0*/  MOV R5, UR5 ;  /* 0x0000000500057c02 */ /* 0x001fce0008000f00 */
[----:B------:R-:W-:-:S07]  /*04c0*/  LEPC R20, `(.L_x_5) ;  /* 0x000000001014794e */ /* 0x000fce0000000000 */
[----:B-1----:R-:W-:Y:S05]  /*04d0*/  CALL.ABS.NOINC R8 ;  /* 0x0000000008007343 */ /* 0x002fea0003c00000 */
.L_x_5:
        /* <DEDUP_REMOVED lines=14> */
.L_x_6:
        /* <DEDUP_REMOVED lines=14> */
.L_x_7:
        /* <DEDUP_REMOVED lines=14> */
.L_x_8:
        /* <DEDUP_REMOVED lines=14> */
.L_x_9:
[----:B------:R-:W0:Y:S01]  /*0860*/  LDC.64 R2, c[0x4][R2] ;  /* 0x0100000002027b82 */ /* 0x000e220000000a00 */
[----:B------:R-:W1:Y:S01]  /*0870*/  LDCU.64 UR4, c[0x4][0x18] ;  /* 0x01000300ff0477ac */ /* 0x000e620008000a00 */
[----:B------:R-:W-:Y:S01]  /*0880*/  CS2R R6, SRZ ;  /* 0x0000000000067805 */ /* 0x000fe2000001ff00 */
[----:B-1----:R-:W-:Y:S01]  /*0890*/  IMAD.U32 R4, RZ, RZ, UR4 ;  /* 0x00000004ff047e24 */ /* 0x002fe2000f8e00ff */
[----:B------:R-:W-:-:S07]  /*08a0*/  MOV R5, UR5 ;  /* 0x0000000500057c02 */ /* 0x000fce0008000f00 */
[----:B------:R-:W-:-:S07]  /*08b0*/  LEPC R20, `(.L_x_10) ;  /* 0x000000001014794e */ /* 0x000fce0000000000 */
[----:B0-----:R-:W-:Y:S05]  /*08c0*/  CALL.ABS.NOINC R2 ;  /* 0x0000000002007343 */ /* 0x001fea0003c00000 */
.L_x_10:
[----:B------:R-:W-:Y:S05]  /*08d0*/  EXIT ;  /* 0x000000000000794d */ /* 0x000fea0003800000 */
.L_x_11:
[----:B------:R-:W-:-:S00]  /*08e0*/  BRA `(.L_x_11) ;  /* 0xfffffffc00fc7947 */ /* 0x000fc0000383ffff */
[----:B------:R-:W-:-:S00]  /*08f0*/  NOP ;  /* 0x0000000000007918 */ /* 0x000fc00000000000 */
        /* <DEDUP_REMOVED lines=8> */
.L_x_18:


//--------------------- .text._Z3addiPdS_         --------------------------
	.section	.text._Z3addiPdS_,"ax",@progbits
	.align	128
        .global         _Z3addiPdS_
        .type           _Z3addiPdS_,@function
        .size           _Z3addiPdS_,(.L_x_19 - _Z3addiPdS_)
        .other          _Z3addiPdS_,@"STO_CUDA_ENTRY STV_DEFAULT"
_Z3addiPdS_:
.text._Z3addiPdS_:
[----:B------:R-:W-:Y:S01]  /*0000*/  LDC R1, c[0x0][0x37c] ;  /* 0x0000df00ff017b82 */ /* 0x000fe20000000800 */
[----:B------:R-:W0:Y:S07]  /*0010*/  S2R R3, SR_TID.X ;  /* 0x0000000000037919 */ /* 0x000e2e0000002100 */
[----:B------:R-:W0:Y:S01]  /*0020*/  S2UR UR4, SR_CTAID.X ;  /* 0x00000000000479c3 */ /* 0x000e220000002500 */
[----:B------:R-:W1:Y:S07]  /*0030*/  LDCU UR6, c[0x0][0x380] ;  /* 0x00007000ff0677ac */ /* 0x000e6e0008000800 */
[----:B------:R-:W0:Y:S01]  /*0040*/  LDC R0, c[0x0][0x360] ;  /* 0x0000d800ff007b82 */ /* 0x000e220000000800 */
[----:B------:R-:W2:Y:S01]  /*0050*/  LDCU UR5, c[0x0][0x370] ;  /* 0x00006e00ff0577ac */ /* 0x000ea20008000800 */
[----:B0-----:R-:W-:-:S02]  /*0060*/  IMAD R3, R0, UR4, R3 ;  /* 0x0000000400037c24 */ /* 0x001fc4000f8e0203 */
[----:B--2---:R-:W-:-:S03]  /*0070*/  IMAD R0, R0, UR5, RZ ;  /* 0x0000000500007c24 */ /* 0x004fc6000f8e02ff */
[----:B-1----:R-:W-:-:S13]  /*0080*/  ISETP.GE.AND P0, PT, R3, UR6, PT ;  /* 0x0000000603007c0c */ /* 0x002fda000bf06270 */
[----:B------:R-:W-:Y:S05]  /*0090*/  @P0 EXIT ;  /* 0x000000000000094d */ /* 0x000fea0003800000 */
[----:B------:R-:W0:Y:S01]  /*00a0*/  I2F.U32.RP R8, R0 ;  /* 0x0000000000087306 */ /* 0x000e220000209000 */
[C---:B------:R-:W-:Y:S01]  /*00b0*/  IADD3 R2, PT, PT, R0.reuse, R3, RZ ;  /* 0x0000000300027210 */ /* 0x040fe20007ffe0ff */
[----:B------:R-:W-:Y:S01]  /*00c0*/  IMAD.MOV R9, RZ, RZ, -R0 ;  /* 0x000000ffff097224 */ /* 0x000fe200078e0a00 */
[----:B------:R-:W-:Y:S01]  /*00d0*/  ISETP.NE.U32.AND P2, PT, R0, RZ, PT ;  /* 0x000000ff0000720c */ /* 0x000fe20003f45070 */
[----:B------:R-:W1:Y:S01]  /*00e0*/  LDCU.64 UR4, c[0x0][0x358] ;  /* 0x00006b00ff0477ac */ /* 0x000e620008000a00 */
[C---:B------:R-:W-:Y:S01]  /*00f0*/  ISETP.GE.AND P0, PT, R2.reuse, UR6, PT ;  /* 0x0000000602007c0c */ /* 0x040fe2000bf06270 */
[----:B------:R-:W-:Y:S01]  /*0100*/  BSSY.RECONVERGENT B0, `(.L_x_12) ;  /* 0x0000027000007945 */ /* 0x000fe20003800200 */
[----:B------:R-:W-:Y:S02]  /*0110*/  VIMNMX R7, PT, PT, R2, UR6, !PT ;  /* 0x0000000602077c48 */ /* 0x000fe4000ffe0100 */
[----:B------:R-:W-:-:S04]  /*0120*/  SEL R6, RZ, 0x1, P0 ;  /* 0x00000001ff067807 */ /* 0x000fc80000000000 */
[----:B------:R-:W-:Y:S01]  /*0130*/  IADD3 R7, PT, PT, R7, -R2, -R6 ;  /* 0x8000000207077210 */ /* 0x000fe20007ffe806 */
[----:B0-----:R-:W0:Y:S02]  /*0140*/  MUFU.RCP R8, R8 ;  /* 0x0000000800087308 */ /* 0x001e240000001000 */
[----:B0-----:R-:W-:-:S06]  /*0150*/  IADD3 R4, PT, PT, R8, 0xffffffe, RZ ;  /* 0x0ffffffe08047810 */ /* 0x001fcc0007ffe0ff */
[----:B------:R0:W2:Y:S02]  /*0160*/  F2I.FTZ.U32.TRUNC.NTZ R5, R4 ;  /* 0x0000000400057305 */ /* 0x0000a4000021f000 */
[----:B0-----:R-:W-:Y:S02]  /*0170*/  IMAD.MOV.U32 R4, RZ, RZ, RZ ;  /* 0x000000ffff047224 */ /* 0x001fe400078e00ff */
[----:B--2---:R-:W-:-:S04]  /*0180*/  IMAD R9, R9, R5, RZ ;  /* 0x0000000509097224 */ /* 0x004fc800078e02ff */
[----:B------:R-:W-:-:S06]  /*0190*/  IMAD.HI.U32 R8, R5, R9, R4 ;  /* 0x0000000905087227 */ /* 0x000fcc00078e0004 */
[----:B------:R-:W-:-:S05]  /*01a0*/  IMAD.HI.U32 R5, R8, R7, RZ ;  /* 0x0000000708057227 */ /* 0x000fca00078e00ff */
[----:B------:R-:W-:-:S05]  /*01b0*/  IADD3 R2, PT, PT, -R5, RZ, RZ ;  /* 0x000000ff05027210 */ /* 0x000fca0007ffe1ff */
[----:B------:R-:W-:-:S05]  /*01c0*/  IMAD R7, R0, R2, R7 ;  /* 0x0000000200077224 */ /* 0x000fca00078e0207 */
[----:B------:R-:W-:-:S13]  /*01d0*/  ISETP.GE.U32.AND P0, PT, R7, R0, PT ;  /* 0x000000000700720c */ /* 0x000fda0003f06070 */
[----:B------:R-:W-:Y:S01]  /*01e0*/  @P0 IMAD.IADD R7, R7, 0x1, -R0 ;  /* 0x0000000107070824 */ /* 0x000fe200078e0a00 */
[----:B------:R-:W-:-:S04]  /*01f0*/  @P0 IADD3 R5, PT, PT, R5, 0x1, RZ ;  /* 0x0000000105050810 */ /* 0x000fc80007ffe0ff */
[----:B------:R-:W-:-:S13]  /*0200*/  ISETP.GE.U32.AND P1, PT, R7, R0, PT ;  /* 0x000000000700720c */ /* 0x000fda0003f26070 */
[----:B------:R-:W-:Y:S01]  /*0210*/  @P1 VIADD R5, R5, 0x1 ;  /* 0x0000000105051836 */ /* 0x000fe20000000000 */
[----:B------:R-:W-:-:S04]  /*0220*/  @!P2 LOP3.LUT R5, RZ, R0, RZ, 0x33, !PT ;  /* 0x00000000ff05a212 */ /* 0x000fc800078e33ff */
[----:B------:R-:W-:-:S04]  /*0230*/  IADD3 R2, PT, PT, R6, R5, RZ ;  /* 0x0000000506027210 */ /* 0x000fc80007ffe0ff */
[C---:B------:R-:W-:Y:S02]  /*0240*/  LOP3.LUT R4, R2.reuse, 0x3, RZ, 0xc0, !PT ;  /* 0x0000000302047812 */ /* 0x040fe400078ec0ff */
[----:B------:R-:W-:Y:S02]  /*0250*/  ISETP.GE.U32.AND P1, PT, R2, 0x3, PT ;  /* 0x000000030200780c */ /* 0x000fe40003f26070 */
[----:B------:R-:W-:-:S13]  /*0260*/  ISETP.NE.AND P0, PT, R4, 0x3, PT ;  /* 0x000000030400780c */ /* 0x000fda0003f05270 */
[----:B-1----:R-:W-:Y:S05]  /*0270*/  @!P0 BRA `(.L_x_13) ;  /* 0x00000000003c8947 */ /* 0x002fea0003800000 */
[----:B------:R-:W0:Y:S01]  /*0280*/  LDC.64 R10, c[0x0][0x390] ;  /* 0x0000e400ff0a7b82 */ /* 0x000e220000000a00 */
[----:B------:R-:W-:-:S05]  /*0290*/  VIADD R2, R2, 0x1 ;  /* 0x0000000102027836 */ /* 0x000fca0000000000 */
[----:B------:R-:W-:Y:S02]  /*02a0*/  LOP3.LUT R2, R2, 0x3, RZ, 0xc0, !PT ;  /* 0x0000000302027812 */ /* 0x000fe400078ec0ff */
[----:B------:R-:W1:Y:S02]  /*02b0*/  LDC.64 R12, c[0x0][0x388] ;  /* 0x0000e200ff0c7b82 */ /* 0x000e640000000a00 */
[----:B------:R-:W-:-:S07]  /*02c0*/  IADD3 R2, PT, PT, -R2, RZ, RZ ;  /* 0x000000ff02027210 */ /* 0x000fce0007ffe1ff */
.L_x_14:
[----:B-1----:R-:W-:-:S04]  /*02d0*/  IMAD.WIDE R6, R3, 0x8, R12 ;  /* 0x0000000803067825 */ /* 0x002fc800078e020c */
[----:B0-2---:R-:W-:Y:S02]  /*02e0*/  IMAD.WIDE R4, R3, 0x8, R10 ;  /* 0x0000000803047825 */ /* 0x005fe400078e020a */
[----:B------:R-:W2:Y:S04]  /*02f0*/  LDG.E.64 R6, desc[UR4][R6.64] ;  /* 0x0000000406067981 */ /* 0x000ea8000c1e1b00 */
[----:B------:R-:W2:Y:S01]  /*0300*/  LDG.E.64 R8, desc[UR4][R4.64] ;  /* 0x0000000404087981 */ /* 0x000ea2000c1e1b00 */
[----:B------:R-:W-:Y:S01]  /*0310*/  VIADD R2, R2, 0x1 ;  /* 0x0000000102027836 */ /* 0x000fe20000000000 */
[----:B------:R-:W-:-:S04]  /*0320*/  IADD3 R3, PT, PT, R0, R3, RZ ;  /* 0x0000000300037210 */ /* 0x000fc80007ffe0ff */
[----:B------:R-:W-:Y:S01]  /*0330*/  ISETP.NE.AND P0, PT, R2, RZ, PT ;  /* 0x000000ff0200720c */ /* 0x000fe20003f05270 */
[----:B--2---:R-:W-:-:S07]  /*0340*/  DADD R8, R6, R8 ;  /* 0x0000000006087229 */ /* 0x004fce0000000008 */
[----:B------:R2:W-:Y:S05]  /*0350*/  STG.E.64 desc[UR4][R4.64], R8 ;  /* 0x0000000804007986 */ /* 0x0005ea000c101b04 */
[----:B------:R-:W-:Y:S05]  /*0360*/  @P0 BRA `(.L_x_14) ;  /* 0xfffffffc00d80947 */ /* 0x000fea000383ffff */
.L_x_13:
[----:B------:R-:W-:Y:S05]  /*0370*/  BSYNC.RECONVERGENT B0 ;  /* 0x0000000000007941 */ /* 0x000fea0003800200 */
.L_x_12:
[----:B------:R-:W-:Y:S05]  /*0380*/  @!P1 EXIT ;  /* 0x000000000000994d */ /* 0x000fea0003800000 */
.L_x_15:
[----:B-12---:R-:W0:Y:S08]  /*0390*/  LDC.64 R4, c[0x0][0x388] ;  /* 0x0000e200ff047b82 */ /* 0x006e300000000a00 */
[----:B------:R-:W1:Y:S01]  /*03a0*/  LDC.64 R6, c[0x0][0x390] ;  /* 0x0000e400ff067b82 */ /* 0x000e620000000a00 */
[----:B0-----:R-:W-:-:S05]  /*03b0*/  IMAD.WIDE R14, R3, 0x8, R4 ;  /* 0x00000008030e7825 */ /* 0x001fca00078e0204 */
[----:B------:R-:W2:Y:S01]  /*03c0*/  LDG.E.64 R4, desc[UR4][R14.64] ;  /* 0x000000040e047981 */ /* 0x000ea2000c1e1b00 */
[----:B-1----:R-:W-:-:S05]  /*03d0*/  IMAD.WIDE R20, R3, 0x8, R6 ;  /* 0x0000000803147825 */ /* 0x002fca00078e0206 */
[----:B------:R-:W2:Y:S01]  /*03e0*/  LDG.E.64 R6, desc[UR4][R20.64] ;  /* 0x0000000414067981 */ /* 0x000ea2000c1e1b00 */
[----:B------:R-:W-:Y:S01]  /*03f0*/  IMAD.WIDE R10, R0, 0x8, R20 ;  /* 0x00000008000a7825 */ /* 0x000fe200078e0214 */
[----:B--2---:R-:W-:-:S03]  /*0400*/  DADD R4, R4, R6 ;  /* 0x0000000004047229 */ /* 0x004fc60000000006 */
[----:B------:R-:W-:-:S04]  /*0410*/  IMAD.WIDE R6, R0, 0x8, R14 ;  /* 0x0000000800067825 */ /* 0x000fc800078e020e */
[----:B------:R0:W-:Y:S04]  /*0420*/  STG.E.64 desc[UR4][R20.64], R4 ;  /* 0x0000000414007986 */ /* 0x0001e8000c101b04 */
[----:B------:R-:W2:Y:S04]  /*0430*/  LDG.E.64 R8, desc[UR4][R6.64] ;  /* 0x0000000406087981 */ /* 0x000ea8000c1e1b00 */
[----:B------:R-:W2:Y:S01]  /*0440*/  LDG.E.64 R12, desc[UR4][R10.64] ;  /* 0x000000040a0c7981 */ /* 0x000ea2000c1e1b00 */
[----:B------:R-:W-:Y:S01]  /*0450*/  IMAD.WIDE R16, R0, 0x8, R10 ;  /* 0x0000000800107825 */ /* 0x000fe200078e020a */
[----:B--2---:R-:W-:-:S03]  /*0460*/  DADD R8, R8, R12 ;  /* 0x0000000008087229 */ /* 0x004fc6000000000c */
[----:B------:R-:W-:-:S04]  /*0470*/  IMAD.WIDE R12, R0, 0x8, R6 ;  /* 0x00000008000c7825 */ /* 0x000fc800078e0206 */
[----:B------:R1:W-:Y:S04]  /*0480*/  STG.E.64 desc[UR4][R10.64], R8 ;  /* 0x000000080a007986 */ /* 0x0003e8000c101b04 */
[----:B------:R-:W2:Y:S04]  /*0490*/  LDG.E.64 R14, desc[UR4][R12.64] ;  /* 0x000000040c0e7981 */ /* 0x000ea8000c1e1b00 */
[----:B------:R-:W2:Y:S01]  /*04a0*/  LDG.E.64 R18, desc[UR4][R16.64] ;  /* 0x0000000410127981 */ /* 0x000ea2000c1e1b00 */
[----:B0-----:R-:W-:Y:S01]  /*04b0*/  IMAD.WIDE R4, R0, 0x8, R16 ;  /* 0x0000000800047825 */ /* 0x001fe200078e0210 */
[----:B--2---:R-:W-:-:S03]  /*04c0*/  DADD R14, R14, R18 ;  /* 0x000000000e0e7229 */ /* 0x004fc60000000012 */
[----:B------:R-:W-:-:S04]  /*04d0*/  IMAD.WIDE R18, R0, 0x8, R12 ;  /* 0x0000000800127825 */ /* 0x000fc800078e020c */
[----:B------:R1:W-:Y:S04]  /*04e0*/  STG.E.64 desc[UR4][R16.64], R14 ;  /* 0x0000000e10007986 */ /* 0x0003e8000c101b04 */
[----:B------:R-:W2:Y:S04]  /*04f0*/  LDG.E.64 R18, desc[UR4][R18.64] ;  /* 0x0000000412127981 */ /* 0x000ea8000c1e1b00 */
[----:B------:R-:W2:Y:S01]  /*0500*/  LDG.E.64 R6, desc[UR4][R4.64] ;  /* 0x0000000404067981 */ /* 0x000ea2000c1e1b00 */
[----:B------:R-:W-:-:S04]  /*0510*/  LEA R3, R0, R3, 0x2 ;  /* 0x0000000300037211 */ /* 0x000fc800078e10ff */
[----:B------:R-:W-:Y:S01]  /*0520*/  ISETP.GE.AND P0, PT, R3, UR6, PT ;  /* 0x0000000603007c0c */ /* 0x000fe2000bf06270 */
[----:B--2---:R-:W-:-:S07]  /*0530*/  DADD R6, R18, R6 ;  /* 0x0000000012067229 */ /* 0x004fce0000000006 */
[----:B------:R1:W-:Y:S05]  /*0540*/  STG.E.64 desc[UR4][R4.64], R6 ;  /* 0x0000000604007986 */ /* 0x0003ea000c101b04 */
[----:B------:R-:W-:Y:S05]  /*0550*/  @!P0 BRA `(.L_x_15) ;  /* 0xfffffffc008c8947 */ /* 0x000fea000383ffff */
[----:B------:R-:W-:Y:S05]  /*0560*/  EXIT ;  /* 0x000000000000794d */ /* 0x000fea0003800000 */
.L_x_16:
        /* <DEDUP_REMOVED lines=9> */
.L_x_19:


//--------------------- .text._Z3addPiS_          --------------------------
	.section	.text._Z3addPiS_,"ax",@progbits
	.align	128
        .global         _Z3addPiS_
        .type           _Z3addPiS_,@function
        .size           _Z3addPiS_,(.L_x_20 - _Z3addPiS_)
        .other          _Z3addPiS_,@"STO_CUDA_ENTRY STV_DEFAULT"
_Z3addPiS_:
.text._Z3addPiS_:
[----:B------:R-:W-:Y:S01]  /*0000*/  LDC R1, c[0x0][0x37c] ;  /* 0x0000df00ff017b82 */ /* 0x000fe20000000800 */
[----:B------:R-:W0:Y:S02]  /*0010*/  S2R R7, SR_CTAID.X ;  /* 0x0000000000077919 */ /* 0x000e240000002500 */
[----:B0-----:R-:W-:-:S13]  /*0020*/  ISETP.GT.U32.AND P0, PT, R7, 0x9, PT ;  /* 0x000000090700780c */ /* 0x001fda0003f04070 */
[----:B------:R-:W-:Y:S05]  /*0030*/  @P0 EXIT ;  /* 0x000000000000094d */ /* 0x000fea0003800000 */
[----:B------:R-:W0:Y:S01]  /*0040*/  LDC.64 R2, c[0x0][0x380] ;  /* 0x0000e000ff027b82 */ /* 0x000e220000000a00 */
[----:B------:R-:W1:Y:S07]  /*0050*/  LDCU.64 UR4, c[0x0][0x358] ;  /* 0x00006b00ff0477ac */ /* 0x000e6e0008000a00 */
[----:B------:R-:W2:Y:S01]  /*0060*/  LDC.64 R4, c[0x0][0x388] ;  /* 0x0000e200ff047b82 */ /* 0x000ea20000000a00 */
[----:B0-----:R-:W-:-:S06]  /*0070*/  IMAD.WIDE.U32 R2, R7, 0x4, R2 ;  /* 0x0000000407027825 */ /* 0x001fcc00078e0002 */
[----:B-1----:R-:W3:Y:S01]  /*0080*/  LDG.E R2, desc[UR4][R2.64] ;  /* 0x0000000402027981 */ /* 0x002ee2000c1e1900 */
[----:B--2---:R-:W-:Y:S01]  /*0090*/  IMAD.WIDE.U32 R4, R7, 0x4, R4 ;  /* 0x0000000407047825 */ /* 0x004fe200078e0004 */
[----:B---3--:R-:W-:-:S05]  /*00a0*/  SHF.L.U32 R7, R2, 0x1, RZ ;  /* 0x0000000102077819 */ /* 0x008fca00000006ff */
[----:B------:R-:W-:Y:S01]  /*00b0*/  STG.E desc[UR4][R4.64], R7 ;  /* 0x0000000704007986 */ /* 0x000fe2000c101904 */
[----:B------:R-:W-:Y:S05]  /*00c0*/  EXIT ;  /* 0x000000000000794d */ /* 0x000fea0003800000 */
.L_x_17:
        /* <DEDUP_REMOVED lines=11> */
.L_x_20:


//--------------------- .nv.global.init           --------------------------
	.section	.nv.global.init,"aw",@progbits
.nv.global.init:
	.type		$str$2,@object
	.size		$str$2,($str$1 - $str$2)
$str$2:
        /*0000*/ 	.byte	0x0a, 0x00
	.type		$str$1,@object
	.size		$str$1,($str - $str$1)
$str$1:
        /*0002*/ 	.byte	0x28, 0x25, 0x66, 0x2c, 0x20, 0x25, 0x66, 0x29, 0x20, 0x20, 0x00
	.type		$str,@object
	.size		$str,(.L_0 - $str)
$str:
        /*000d*/ 	.byte	0x5b, 0x54, 0x45, 0x53, 0x54, 0x5d, 0x20, 0x4d, 0x61, 0x74, 0x72, 0x69, 0x78, 0x20, 0x6f, 0x6e
        /*001d*/ 	.byte	0x20, 0x64, 0x65, 0x76, 0x69, 0x63, 0x65, 0x3a, 0x0a, 0x00
.L_0:


//--------------------- .nv.shared.reserved.0     --------------------------
	.section	.nv.shared.reserved.0,"aw",@nobits
	.weak		__nv_reservedSMEM_offset_0_alias
	.size		__nv_reservedSMEM_offset_0_alias, 0, 64
	.other		__nv_reservedSMEM_offset_0_alias,@"STO_CUDA_RESERVED_SHARED STV_DEFAULT"
__nv_reservedSMEM_offset_0_alias:
	.zero		0
	.zero		64


//--------------------- .nv.constant0._Z19print_device_matrixPP6float2 --------------------------
	.section	.nv.constant0._Z19print_device_matrixPP6float2,"a",@progbits
	.sectionflags	@""
	.align	4
.nv.constant0._Z19print_device_matrixPP6float2:
	.zero		904


//--------------------- .nv.constant0._Z3addiPdS_ --------------------------
	.section	.nv.constant0._Z3addiPdS_,"a",@progbits
	.sectionflags	@""
	.align	4
.nv.constant0._Z3addiPdS_:
	.zero		920


//--------------------- .nv.constant0._Z3addPiS_  --------------------------
	.section	.nv.constant0._Z3addPiS_,"a",@progbits
	.sectionflags	@""
	.align	4
.nv.constant0._Z3addPiS_:
	.zero		912


//--------------------- SYMBOLS --------------------------

	.type		.nv.reservedSmem.offset0,@object
	.size		.nv.reservedSmem.offset0,0x4
	.type		vprintf,@function
